//
// Generated by NVIDIA NVVM Compiler
//
// Compiler Build ID: CL-36424714
// Cuda compilation tools, release 13.0, V13.0.88
// Based on NVVM 20.0.0
//

.version 9.0
.target sm_100
.address_size 64

	// .globl	_Z14compadd_kernelPfS_

.visible .entry _Z14compadd_kernelPfS_(
	.param .u64 .ptr .align 1 _Z14compadd_kernelPfS__param_0,
	.param .u64 .ptr .align 1 _Z14compadd_kernelPfS__param_1
)
{
	.reg .b32 	%r<12>;
	.reg .b32 	%f<4>;
	.reg .b64 	%rd<8>;

	ld.param.u64 	%rd1, [_Z14compadd_kernelPfS__param_0];
	ld.param.u64 	%rd2, [_Z14compadd_kernelPfS__param_1];
	cvta.to.global.u64 	%rd3, %rd1;
	cvta.to.global.u64 	%rd4, %rd2;
	mov.u32 	%r1, %ctaid.x;
	mov.u32 	%r2, %ntid.x;
	mov.u32 	%r3, %tid.x;
	mad.lo.s32 	%r4, %r1, %r2, %r3;
	mov.u32 	%r5, %ctaid.y;
	mov.u32 	%r6, %ntid.y;
	mov.u32 	%r7, %tid.y;
	mad.lo.s32 	%r8, %r5, %r6, %r7;
	mov.u32 	%r9, %ctaid.z;
	mad.lo.s32 	%r10, %r9, 10000, %r4;
	mad.lo.s32 	%r11, %r8, 100, %r10;
	mul.wide.s32 	%rd5, %r11, 4;
	add.s64 	%rd6, %rd4, %rd5;
	ld.global.f32 	%f1, [%rd6];
	add.s64 	%rd7, %rd3, %rd5;
	ld.global.f32 	%f2, [%rd7];
	add.f32 	%f3, %f1, %f2;
	st.global.f32 	[%rd7], %f3;
	ret;

}


// ===== COMPILED SASS (sm_100) =====

	.target	sm_100

	.elftype	@"ET_EXEC"


//--------------------- .note.nv.tkinfo           --------------------------
	.section	.note.nv.tkinfo,"",@"SHT_NOTE"
	.sectionflags	@"SHF_NOTE_NV_TKINFO"
	.tkinfo
        /*0018*/ 	.word	0x00000002
        /*0030*/ 	.string	""
        /*0030*/ 	.string	"ptxas"
        /*0030*/ 	.string	"Cuda compilation tools, release 13.0, V13.0.88"
        /*0030*/ 	.string	"Build cuda_13.0.r13.0/compiler.36424714_0"
        /*0030*/ 	.string	"-arch sm_100 -m 64 "



//--------------------- .note.nv.cuinfo           --------------------------
	.section	.note.nv.cuinfo,"",@"SHT_NOTE"
	.sectionflags	@"SHF_NOTE_NV_CUINFO"
        /*0018*/ 	.short	0x0002
        /*001a*/ 	.short	0x0064
        /*001c*/ 	.short	0x0082
	.zero		2


//--------------------- .nv.info                  --------------------------
	.section	.nv.info,"",@"SHT_CUDA_INFO"
	.align	4


	//----- nvinfo : EIATTR_REGCOUNT
	.align		4
        /*0000*/ 	.byte	0x04, 0x2f
        /*0002*/ 	.short	(.L_1 - .L_0)
	.align		4
.L_0:
        /*0004*/ 	.word	index@(_Z14compadd_kernelPfS_)
        /*0008*/ 	.word	0x0000000e


	//----- nvinfo : EIATTR_FRAME_SIZE
	.align		4
.L_1:
        /*000c*/ 	.byte	0x04, 0x11
        /*000e*/ 	.short	(.L_3 - .L_2)
	.align		4
.L_2:
        /*0010*/ 	.word	index@(_Z14compadd_kernelPfS_)
        /*0014*/ 	.word	0x00000000


	//----- nvinfo : EIATTR_MIN_STACK_SIZE
	.align		4
.L_3:
        /*0018*/ 	.byte	0x04, 0x12
        /*001a*/ 	.short	(.L_5 - .L_4)
	.align		4
.L_4:
        /*001c*/ 	.word	index@(_Z14compadd_kernelPfS_)
        /*0020*/ 	.word	0x00000000
.L_5:


//--------------------- .nv.compat                --------------------------
	.section	.nv.compat,"",@"SHT_CUDA_COMPAT_INFO"
	.align	4
        /*0000*/ 	.byte	0x02, 0x09, 0x00, 0x00, 0x02, 0x02, 0x01, 0x00, 0x02, 0x05, 0x05, 0x00, 0x03, 0x07, 0x01, 0x01
        /*0010*/ 	.byte	0x02, 0x03, 0x00, 0x00, 0x02, 0x06, 0x01, 0x00, 0x04, 0x0b, 0x08, 0x00, 0x09, 0x00, 0x00, 0x00
        /*0020*/ 	.byte	0x00, 0x00, 0x00, 0x00


//--------------------- .nv.info._Z14compadd_kernelPfS_ --------------------------
	.section	.nv.info._Z14compadd_kernelPfS_,"",@"SHT_CUDA_INFO"
	.sectionflags	@""
	.align	4


	//----- nvinfo : EIATTR_CUDA_API_VERSION
	.align		4
        /*0000*/ 	.byte	0x04, 0x37
        /*0002*/ 	.short	(.L_7 - .L_6)
.L_6:
        /*0004*/ 	.word	0x00000082


	//----- nvinfo : EIATTR_KPARAM_INFO
	.align		4
.L_7:
        /*0008*/ 	.byte	0x04, 0x17
        /*000a*/ 	.short	(.L_9 - .L_8)
.L_8:
        /*000c*/ 	.word	0x00000000
        /*0010*/ 	.short	0x0001
        /*0012*/ 	.short	0x0008
        /*0014*/ 	.byte	0x00, 0xf5, 0x21, 0x00


	//----- nvinfo : EIATTR_KPARAM_INFO
	.align		4
.L_9:
        /*0018*/ 	.byte	0x04, 0x17
        /*001a*/ 	.short	(.L_11 - .L_10)
.L_10:
        /*001c*/ 	.word	0x00000000
        /*0020*/ 	.short	0x0000
        /*0022*/ 	.short	0x0000
        /*0024*/ 	.byte	0x00, 0xf5, 0x21, 0x00


	//----- nvinfo : EIATTR_SPARSE_MMA_MASK
	.align		4
.L_11:
        /*0028*/ 	.byte	0x03, 0x50
        /*002a*/ 	.short	0x0000


	//----- nvinfo : EIATTR_MAXREG_COUNT
	.align		4
        /*002c*/ 	.byte	0x03, 0x1b
        /*002e*/ 	.short	0x00ff


	//----- nvinfo : EIATTR_MERCURY_ISA_VERSION
	.align		4
        /*0030*/ 	.byte	0x03, 0x5f
        /*0032*/ 	.short	0x0101


	//----- nvinfo : EIATTR_VRC_CTA_INIT_COUNT
	.align		4
        /*0034*/ 	.byte	0x02, 0x4a
	.zero		1
	.zero		1


	//----- nvinfo : EIATTR_EXIT_INSTR_OFFSETS
	.align		4
        /*0038*/ 	.byte	0x04, 0x1c
        /*003a*/ 	.short	(.L_13 - .L_12)


	//   ....[0]....
.L_12:
        /*003c*/ 	.word	0x00000150


	//----- nvinfo : EIATTR_CBANK_PARAM_SIZE
	.align		4
.L_13:
        /*0040*/ 	.byte	0x03, 0x19
        /*0042*/ 	.short	0x0010


	//----- nvinfo : EIATTR_PARAM_CBANK
	.align		4
        /*0044*/ 	.byte	0x04, 0x0a
        /*0046*/ 	.short	(.L_15 - .L_14)
	.align		4
.L_14:
        /*0048*/ 	.word	index@(.nv.constant0._Z14compadd_kernelPfS_)
        /*004c*/ 	.short	0x0380
        /*004e*/ 	.short	0x0010


	//----- nvinfo : EIATTR_SW_WAR
	.align		4
.L_15:
        /*0050*/ 	.byte	0x04, 0x36
        /*0052*/ 	.short	(.L_17 - .L_16)
.L_16:
        /*0054*/ 	.word	0x00000008
.L_17:


//--------------------- .nv.callgraph             --------------------------
	.section	.nv.callgraph,"",@"SHT_CUDA_CALLGRAPH"
	.align	4
	.sectionentsize	8
	.align		4
        /*0000*/ 	.word	0x00000000
	.align		4
        /*0004*/ 	.word	0xffffffff
	.align		4
        /*0008*/ 	.word	0x00000000
	.align		4
        /*000c*/ 	.word	0xfffffffe
	.align		4
        /*0010*/ 	.word	0x00000000
	.align		4
        /*0014*/ 	.word	0xfffffffd
	.align		4
        /*0018*/ 	.word	0x00000000
	.align		4
        /*001c*/ 	.word	0xfffffffc


//--------------------- .text._Z14compadd_kernelPfS_ --------------------------
	.section	.text._Z14compadd_kernelPfS_,"ax",@progbits
	.align	128
        .global         _Z14compadd_kernelPfS_
        .type           _Z14compadd_kernelPfS_,@function
        .size           _Z14compadd_kernelPfS_,(.L_x_1 - _Z14compadd_kernelPfS_)
        .other          _Z14compadd_kernelPfS_,@"STO_CUDA_ENTRY STV_DEFAULT"
_Z14compadd_kernelPfS_:
.text._Z14compadd_kernelPfS_:
[----:B------:R-:W-:Y:S01]  /*0000*/  LDC R1, c[0x0][0x37c] ;  /* 0x0000df00ff017b82 */ /* 0x000fe20000000800 */
[----:B------:R-:W0:Y:S07]  /*0010*/  S2R R7, SR_TID.X ;  /* 0x0000000000077919 */ /* 0x000e2e0000002100 */
[----:B------:R-:W0:Y:S01]  /*0020*/  S2UR UR4, SR_CTAID.X ;  /* 0x00000000000479c3 */ /* 0x000e220000002500 */
[----:B------:R-:W1:Y:S01]  /*0030*/  S2R R11, SR_CTAID.Z ;  /* 0x00000000000b7919 */ /* 0x000e620000002700 */
[----:B------:R-:W2:Y:S06]  /*0040*/  S2R R9, SR_TID.Y ;  /* 0x0000000000097919 */ /* 0x000eac0000002200 */
[----:B------:R-:W0:Y:S08]  /*0050*/  LDC R0, c[0x0][0x360] ;  /* 0x0000d800ff007b82 */ /* 0x000e300000000800 */
[----:B------:R-:W2:Y:S08]  /*0060*/  S2UR UR6, SR_CTAID.Y ;  /* 0x00000000000679c3 */ /* 0x000eb00000002600 */
[----:B------:R-:W2:Y:S08]  /*0070*/  LDC R6, c[0x0][0x364] ;  /* 0x0000d900ff067b82 */ /* 0x000eb00000000800 */
[----:B------:R-:W3:Y:S01]  /*0080*/  LDC.64 R2, c[0x0][0x388] ;  /* 0x0000e200ff027b82 */ /* 0x000ee20000000a00 */
[----:B0-----:R-:W-:Y:S01]  /*0090*/  IMAD R0, R0, UR4, R7 ;  /* 0x0000000400007c24 */ /* 0x001fe2000f8e0207 */
[----:B------:R-:W0:Y:S03]  /*00a0*/  LDCU.64 UR4, c[0x0][0x358] ;  /* 0x00006b00ff0477ac */ /* 0x000e260008000a00 */
[----:B-1----:R-:W-:-:S03]  /*00b0*/  IMAD R7, R11, 0x2710, R0 ;  /* 0x000027100b077824 */ /* 0x002fc600078e0200 */
[----:B------:R-:W1:Y:S01]  /*00c0*/  LDC.64 R4, c[0x0][0x380] ;  /* 0x0000e000ff047b82 */ /* 0x000e620000000a00 */
[----:B--2---:R-:W-:-:S04]  /*00d0*/  IMAD R0, R6, UR6, R9 ;  /* 0x0000000606007c24 */ /* 0x004fc8000f8e0209 */
[----:B------:R-:W-:-:S04]  /*00e0*/  IMAD R7, R0, 0x64, R7 ;  /* 0x0000006400077824 */ /* 0x000fc800078e0207 */
[----:B---3--:R-:W-:-:S06]  /*00f0*/  IMAD.WIDE R2, R7, 0x4, R2 ;  /* 0x0000000407027825 */ /* 0x008fcc00078e0202 */
[----:B0-----:R-:W2:Y:S01]  /*0100*/  LDG.E R2, desc[UR4][R2.64] ;  /* 0x0000000402027981 */ /* 0x001ea2000c1e1900 */
[----:B-1----:R-:W-:-:S05]  /*0110*/  IMAD.WIDE R4, R7, 0x4, R4 ;  /* 0x0000000407047825 */ /* 0x002fca00078e0204 */
[----:B------:R-:W2:Y:S02]  /*0120*/  LDG.E R7, desc[UR4][R4.64] ;  /* 0x0000000404077981 */ /* 0x000ea4000c1e1900 */
[----:B--2---:R-:W-:-:S05]  /*0130*/  FADD R7, R2, R7 ;  /* 0x0000000702077221 */ /* 0x004fca0000000000 */
[----:B------:R-:W-:Y:S01]  /*0140*/  STG.E desc[UR4][R4.64], R7 ;  /* 0x0000000704007986 */ /* 0x000fe2000c101904 */
[----:B------:R-:W-:Y:S05]  /*0150*/  EXIT ;  /* 0x000000000000794d */ /* 0x000fea0003800000 */
.L_x_0:
[----:B------:R-:W-:-:S00]  /*0160*/  BRA `(.L_x_0) ;  /* 0xfffffffc00fc7947 */ /* 0x000fc0000383ffff */
[----:B------:R-:W-:-:S00]  /*0170*/  NOP ;  /* 0x0000000000007918 */ /* 0x000fc00000000000 */
        /* <DEDUP_REMOVED lines=8> */
.L_x_1:


//--------------------- .nv.shared.reserved.0     --------------------------
	.section	.nv.shared.reserved.0,"aw",@nobits
	.weak		__nv_reservedSMEM_offset_0_alias
	.size		__nv_reservedSMEM_offset_0_alias, 0, 64
	.other		__nv_reservedSMEM_offset_0_alias,@"STO_CUDA_RESERVED_SHARED STV_DEFAULT"
__nv_reservedSMEM_offset_0_alias:
	.zero		0
	.zero		64


//--------------------- .nv.constant0._Z14compadd_kernelPfS_ --------------------------
	.section	.nv.constant0._Z14compadd_kernelPfS_,"a",@progbits
	.sectionflags	@""
	.align	4
.nv.constant0._Z14compadd_kernelPfS_:
	.zero		912


//--------------------- SYMBOLS --------------------------

	.type		.nv.reservedSmem.offset0,@object
	.size		.nv.reservedSmem.offset0,0x4
